//
// Generated by NVIDIA NVVM Compiler
//
// Compiler Build ID: CL-36424714
// Cuda compilation tools, release 13.0, V13.0.88
// Based on NVVM 20.0.0
//

.version 9.0
.target sm_100
.address_size 64

	// .globl	_Z12hellofromgpuv
.extern .func  (.param .b32 func_retval0) vprintf
(
	.param .b64 vprintf_param_0,
	.param .b64 vprintf_param_1
)
;
.global .align 1 .b8 $str[22] = {72, 101, 108, 108, 111, 32, 87, 111, 114, 108, 100, 32, 102, 114, 111, 109, 32, 71, 80, 85, 10};

.visible .entry _Z12hellofromgpuv()
{
	.reg .b32 	%r<3>;
	.reg .b64 	%rd<3>;

	mov.u64 	%rd1, $str;
	cvta.global.u64 	%rd2, %rd1;
	{ // callseq 0, 0
	.param .b64 param0;
	st.param.b64 	[param0], %rd2;
	.param .b64 param1;
	st.param.b64 	[param1], 0;
	.param .b32 retval0;
	call.uni (retval0), 
	vprintf, 
	(
	param0, 
	param1
	);
	ld.param.b32 	%r1, [retval0];
	} // callseq 0
	ret;

}


// ===== COMPILED SASS (sm_100) =====

	.target	sm_100

	.elftype	@"ET_EXEC"


//--------------------- .note.nv.tkinfo           --------------------------
	.section	.note.nv.tkinfo,"",@"SHT_NOTE"
	.sectionflags	@"SHF_NOTE_NV_TKINFO"
	.tkinfo
        /*0018*/ 	.word	0x00000002
        /*0030*/ 	.string	""
        /*0030*/ 	.string	"ptxas"
        /*0030*/ 	.string	"Cuda compilation tools, release 13.0, V13.0.88"
        /*0030*/ 	.string	"Build cuda_13.0.r13.0/compiler.36424714_0"
        /*0030*/ 	.string	"-arch sm_100 -m 64 "



//--------------------- .note.nv.cuinfo           --------------------------
	.section	.note.nv.cuinfo,"",@"SHT_NOTE"
	.sectionflags	@"SHF_NOTE_NV_CUINFO"
        /*0018*/ 	.short	0x0002
        /*001a*/ 	.short	0x0064
        /*001c*/ 	.short	0x0082
	.zero		2


//--------------------- .nv.info                  --------------------------
	.section	.nv.info,"",@"SHT_CUDA_INFO"
	.align	4


	//----- nvinfo : EIATTR_REGCOUNT
	.align		4
        /*0000*/ 	.byte	0x04, 0x2f
        /*0002*/ 	.short	(.L_2 - .L_1)
	.align		4
.L_1:
        /*0004*/ 	.word	index@(_Z12hellofromgpuv)
        /*0008*/ 	.word	0x00000018


	//----- nvinfo : EIATTR_FRAME_SIZE
	.align		4
.L_2:
        /*000c*/ 	.byte	0x04, 0x11
        /*000e*/ 	.short	(.L_4 - .L_3)
	.align		4
.L_3:
        /*0010*/ 	.word	index@(_Z12hellofromgpuv)
        /*0014*/ 	.word	0x00000000


	//----- nvinfo : EIATTR_MIN_STACK_SIZE
	.align		4
.L_4:
        /*0018*/ 	.byte	0x04, 0x12
        /*001a*/ 	.short	(.L_6 - .L_5)
	.align		4
.L_5:
        /*001c*/ 	.word	index@(_Z12hellofromgpuv)
        /*0020*/ 	.word	0x00000000
.L_6:


//--------------------- .nv.compat                --------------------------
	.section	.nv.compat,"",@"SHT_CUDA_COMPAT_INFO"
	.align	4
        /*0000*/ 	.byte	0x02, 0x09, 0x00, 0x00, 0x02, 0x02, 0x01, 0x00, 0x02, 0x05, 0x05, 0x00, 0x03, 0x07, 0x01, 0x01
        /*0010*/ 	.byte	0x02, 0x03, 0x00, 0x00, 0x02, 0x06, 0x01, 0x00, 0x04, 0x0b, 0x08, 0x00, 0x09, 0x00, 0x00, 0x00
        /*0020*/ 	.byte	0x00, 0x00, 0x00, 0x00


//--------------------- .nv.info._Z12hellofromgpuv --------------------------
	.section	.nv.info._Z12hellofromgpuv,"",@"SHT_CUDA_INFO"
	.sectionflags	@""
	.align	4


	//----- nvinfo : EIATTR_CUDA_API_VERSION
	.align		4
        /*0000*/ 	.byte	0x04, 0x37
        /*0002*/ 	.short	(.L_8 - .L_7)
.L_7:
        /*0004*/ 	.word	0x00000082


	//----- nvinfo : EIATTR_SPARSE_MMA_MASK
	.align		4
.L_8:
        /*0008*/ 	.byte	0x03, 0x50
        /*000a*/ 	.short	0x0000


	//----- nvinfo : EIATTR_MAXREG_COUNT
	.align		4
        /*000c*/ 	.byte	0x03, 0x1b
        /*000e*/ 	.short	0x00ff


	//----- nvinfo : EIATTR_EXTERNS
	.align		4
        /*0010*/ 	.byte	0x04, 0x0f
        /*0012*/ 	.short	(.L_10 - .L_9)


	//   ....[0]....
	.align		4
.L_9:
        /*0014*/ 	.word	index@(vprintf)


	//----- nvinfo : EIATTR_MERCURY_ISA_VERSION
	.align		4
.L_10:
        /*0018*/ 	.byte	0x03, 0x5f
        /*001a*/ 	.short	0x0101


	//----- nvinfo : EIATTR_VRC_CTA_INIT_COUNT
	.align		4
        /*001c*/ 	.byte	0x02, 0x4a
	.zero		1
	.zero		1


	//----- nvinfo : EIATTR_SYSCALL_OFFSETS
	.align		4
        /*0020*/ 	.byte	0x04, 0x46
        /*0022*/ 	.short	(.L_12 - .L_11)


	//   ....[0]....
.L_11:
        /*0024*/ 	.word	0x00000080


	//----- nvinfo : EIATTR_EXIT_INSTR_OFFSETS
	.align		4
.L_12:
        /*0028*/ 	.byte	0x04, 0x1c
        /*002a*/ 	.short	(.L_14 - .L_13)


	//   ....[0]....
.L_13:
        /*002c*/ 	.word	0x00000090


	//----- nvinfo : EIATTR_SW_WAR
	.align		4
.L_14:
        /*0030*/ 	.byte	0x04, 0x36
        /*0032*/ 	.short	(.L_16 - .L_15)
.L_15:
        /*0034*/ 	.word	0x00000008
.L_16:


//--------------------- .nv.callgraph             --------------------------
	.section	.nv.callgraph,"",@"SHT_CUDA_CALLGRAPH"
	.align	4
	.sectionentsize	8
	.align		4
        /*0000*/ 	.word	0x00000000
	.align		4
        /*0004*/ 	.word	0xffffffff
	.align		4
        /*0008*/ 	.word	index@(_Z12hellofromgpuv)
	.align		4
        /*000c*/ 	.word	index@(vprintf)
	.align		4
        /*0010*/ 	.word	0x00000000
	.align		4
        /*0014*/ 	.word	0xfffffffe
	.align		4
        /*0018*/ 	.word	0x00000000
	.align		4
        /*001c*/ 	.word	0xfffffffd
	.align		4
        /*0020*/ 	.word	0x00000000
	.align		4
        /*0024*/ 	.word	0xfffffffc


//--------------------- .nv.constant4             --------------------------
	.section	.nv.constant4,"a",@progbits
	.align	8
	.align		8
.nv.constant4:
        /*0000*/ 	.dword	vprintf
	.align		8
        /*0008*/ 	.dword	$str


//--------------------- .text._Z12hellofromgpuv   --------------------------
	.section	.text._Z12hellofromgpuv,"ax",@progbits
	.align	128
        .global         _Z12hellofromgpuv
        .type           _Z12hellofromgpuv,@function
        .size           _Z12hellofromgpuv,(.L_x_2 - _Z12hellofromgpuv)
        .other          _Z12hellofromgpuv,@"STO_CUDA_ENTRY STV_DEFAULT"
_Z12hellofromgpuv:
.text._Z12hellofromgpuv:
[----:B------:R-:W0:Y:S01]  /*0000*/  LDC R1, c[0x0][0x37c] ;  /* 0x0000df00ff017b82 */ /* 0x000e220000000800 */
[----:B------:R-:W-:Y:S01]  /*0010*/  MOV R0, 0x0 ;  /* 0x0000000000007802 */ /* 0x000fe20000000f00 */
[----:B------:R-:W1:Y:S01]  /*0020*/  LDCU.64 UR4, c[0x4][0x8] ;  /* 0x01000100ff0477ac */ /* 0x000e620008000a00 */
[----:B------:R-:W-:-:S05]  /*0030*/  CS2R R6, SRZ ;  /* 0x0000000000067805 */ /* 0x000fca000001ff00 */
[----:B------:R2:W3:Y:S01]  /*0040*/  LDC.64 R2, c[0x4][R0] ;  /* 0x0100000000027b82 */ /* 0x0004e20000000a00 */
[----:B-1----:R-:W-:Y:S02]  /*0050*/  IMAD.U32 R4, RZ, RZ, UR4 ;  /* 0x00000004ff047e24 */ /* 0x002fe4000f8e00ff */
[----:B--2---:R-:W-:-:S07]  /*0060*/  IMAD.U32 R5, RZ, RZ, UR5 ;  /* 0x00000005ff057e24 */ /* 0x004fce000f8e00ff */
[----:B------:R-:W-:-:S07]  /*0070*/  LEPC R20, `(.L_x_0) ;  /* 0x000000001014794e */ /* 0x000fce0000000000 */
[----:B0--3--:R-:W-:Y:S05]  /*0080*/  CALL.ABS.NOINC R2 ;  /* 0x0000000002007343 */ /* 0x009fea0003c00000 */
.L_x_0:
[----:B------:R-:W-:Y:S05]  /*0090*/  EXIT ;  /* 0x000000000000794d */ /* 0x000fea0003800000 */
.L_x_1:
[----:B------:R-:W-:-:S00]  /*00a0*/  BRA `(.L_x_1) ;  /* 0xfffffffc00fc7947 */ /* 0x000fc0000383ffff */
[----:B------:R-:W-:-:S00]  /*00b0*/  NOP ;  /* 0x0000000000007918 */ /* 0x000fc00000000000 */
        /* <DEDUP_REMOVED lines=12> */
.L_x_2:


//--------------------- .nv.global.init           --------------------------
	.section	.nv.global.init,"aw",@progbits
.nv.global.init:
	.type		$str,@object
	.size		$str,(.L_0 - $str)
$str:
        /*0000*/ 	.byte	0x48, 0x65, 0x6c, 0x6c, 0x6f, 0x20, 0x57, 0x6f, 0x72, 0x6c, 0x64, 0x20, 0x66, 0x72, 0x6f, 0x6d
        /*0010*/ 	.byte	0x20, 0x47, 0x50, 0x55, 0x0a, 0x00
.L_0:


//--------------------- .nv.shared.reserved.0     --------------------------
	.section	.nv.shared.reserved.0,"aw",@nobits
	.weak		__nv_reservedSMEM_offset_0_alias
	.size		__nv_reservedSMEM_offset_0_alias, 0, 64
	.other		__nv_reservedSMEM_offset_0_alias,@"STO_CUDA_RESERVED_SHARED STV_DEFAULT"
__nv_reservedSMEM_offset_0_alias:
	.zero		0
	.zero		64


//--------------------- .nv.constant0._Z12hellofromgpuv --------------------------
	.section	.nv.constant0._Z12hellofromgpuv,"a",@progbits
	.sectionflags	@""
	.align	4
.nv.constant0._Z12hellofromgpuv:
	.zero		896


//--------------------- SYMBOLS --------------------------

	.type		.nv.reservedSmem.offset0,@object
	.size		.nv.reservedSmem.offset0,0x4
	.type		vprintf,@function
